//
// Generated by NVIDIA NVVM Compiler
//
// Compiler Build ID: CL-36424714
// Cuda compilation tools, release 13.0, V13.0.88
// Based on NVVM 20.0.0
//

.version 9.0
.target sm_100
.address_size 64

	// .globl	_Z14_auto_kernel_2PA5_iS0_i

.visible .entry _Z14_auto_kernel_2PA5_iS0_i(
	.param .u64 .ptr .align 1 _Z14_auto_kernel_2PA5_iS0_i_param_0,
	.param .u64 .ptr .align 1 _Z14_auto_kernel_2PA5_iS0_i_param_1,
	.param .u32 _Z14_auto_kernel_2PA5_iS0_i_param_2
)
{
	.reg .pred 	%p<7>;
	.reg .b32 	%r<13>;
	.reg .b64 	%rd<11>;

	ld.param.u64 	%rd1, [_Z14_auto_kernel_2PA5_iS0_i_param_0];
	ld.param.u64 	%rd2, [_Z14_auto_kernel_2PA5_iS0_i_param_1];
	ld.param.u32 	%r3, [_Z14_auto_kernel_2PA5_iS0_i_param_2];
	mov.u32 	%r4, %ctaid.x;
	mov.u32 	%r5, %ntid.x;
	mov.u32 	%r6, %tid.x;
	mad.lo.s32 	%r1, %r4, %r5, %r6;
	mov.u32 	%r7, %ctaid.y;
	mov.u32 	%r8, %ntid.y;
	mov.u32 	%r9, %tid.y;
	mad.lo.s32 	%r10, %r7, %r8, %r9;
	setp.eq.s32 	%p1, %r1, 0;
	setp.eq.s32 	%p2, %r10, 0;
	or.pred  	%p3, %p1, %p2;
	@%p3 bra 	$L__BB0_3;
	setp.gt.s32 	%p4, %r1, 5;
	setp.gt.u32 	%p5, %r10, 5;
	or.pred  	%p6, %p4, %p5;
	@%p6 bra 	$L__BB0_3;
	cvta.to.global.u64 	%rd3, %rd1;
	mul.wide.s32 	%rd4, %r3, 20;
	add.s64 	%rd5, %rd3, %rd4;
	add.s32 	%r11, %r10, -1;
	mul.wide.u32 	%rd6, %r11, 4;
	add.s64 	%rd7, %rd5, %rd6;
	ld.global.u32 	%r12, [%rd7];
	cvta.to.global.u64 	%rd8, %rd2;
	add.s64 	%rd9, %rd8, %rd4;
	add.s64 	%rd10, %rd9, %rd6;
	st.global.u32 	[%rd10], %r12;
$L__BB0_3:
	ret;

}
	// .globl	_Z14_auto_kernel_1PA5_ii
.visible .entry _Z14_auto_kernel_1PA5_ii(
	.param .u64 .ptr .align 1 _Z14_auto_kernel_1PA5_ii_param_0,
	.param .u32 _Z14_auto_kernel_1PA5_ii_param_1
)
{
	.reg .pred 	%p<4>;
	.reg .b32 	%r<7>;
	.reg .b64 	%rd<5>;

	ld.param.u64 	%rd1, [_Z14_auto_kernel_1PA5_ii_param_0];
	ld.param.u32 	%r1, [_Z14_auto_kernel_1PA5_ii_param_1];
	mov.u32 	%r2, %ctaid.x;
	mov.u32 	%r3, %ntid.x;
	mov.u32 	%r4, %tid.x;
	mad.lo.s32 	%r5, %r2, %r3, %r4;
	setp.eq.s32 	%p1, %r5, 0;
	setp.gt.s32 	%p2, %r5, 5;
	or.pred  	%p3, %p1, %p2;
	@%p3 bra 	$L__BB1_2;
	cvta.to.global.u64 	%rd2, %rd1;
	mul.wide.s32 	%rd3, %r1, 20;
	add.s64 	%rd4, %rd2, %rd3;
	mov.b32 	%r6, 1;
	st.global.u32 	[%rd4], %r6;
$L__BB1_2:
	ret;

}
	// .globl	_Z14_auto_kernel_0PA5_i
.visible .entry _Z14_auto_kernel_0PA5_i(
	.param .u64 .ptr .align 1 _Z14_auto_kernel_0PA5_i_param_0
)
{
	.reg .pred 	%p<4>;
	.reg .b32 	%r<6>;
	.reg .b64 	%rd<7>;

	ld.param.u64 	%rd1, [_Z14_auto_kernel_0PA5_i_param_0];
	mov.u32 	%r2, %ctaid.x;
	mov.u32 	%r3, %ntid.x;
	mov.u32 	%r4, %tid.x;
	mad.lo.s32 	%r1, %r2, %r3, %r4;
	setp.eq.s32 	%p1, %r1, 0;
	setp.gt.s32 	%p2, %r1, 5;
	or.pred  	%p3, %p1, %p2;
	@%p3 bra 	$L__BB2_2;
	cvta.to.global.u64 	%rd2, %rd1;
	mul.wide.s32 	%rd3, %r1, 20;
	add.s64 	%rd4, %rd2, %rd3;
	mul.wide.s32 	%rd5, %r1, 4;
	add.s64 	%rd6, %rd4, %rd5;
	mov.b32 	%r5, 1;
	st.global.u32 	[%rd6+-24], %r5;
$L__BB2_2:
	ret;

}


// ===== COMPILED SASS (sm_100) =====

	.target	sm_100

	.elftype	@"ET_EXEC"


//--------------------- .note.nv.tkinfo           --------------------------
	.section	.note.nv.tkinfo,"",@"SHT_NOTE"
	.sectionflags	@"SHF_NOTE_NV_TKINFO"
	.tkinfo
        /*0018*/ 	.word	0x00000002
        /*0030*/ 	.string	""
        /*0030*/ 	.string	"ptxas"
        /*0030*/ 	.string	"Cuda compilation tools, release 13.0, V13.0.88"
        /*0030*/ 	.string	"Build cuda_13.0.r13.0/compiler.36424714_0"
        /*0030*/ 	.string	"-arch sm_100 -m 64 "



//--------------------- .note.nv.cuinfo           --------------------------
	.section	.note.nv.cuinfo,"",@"SHT_NOTE"
	.sectionflags	@"SHF_NOTE_NV_CUINFO"
        /*0018*/ 	.short	0x0002
        /*001a*/ 	.short	0x0064
        /*001c*/ 	.short	0x0082
	.zero		2


//--------------------- .nv.info                  --------------------------
	.section	.nv.info,"",@"SHT_CUDA_INFO"
	.align	4


	//----- nvinfo : EIATTR_REGCOUNT
	.align		4
        /*0000*/ 	.byte	0x04, 0x2f
        /*0002*/ 	.short	(.L_1 - .L_0)
	.align		4
.L_0:
        /*0004*/ 	.word	index@(_Z14_auto_kernel_2PA5_iS0_i)
        /*0008*/ 	.word	0x0000000c


	//----- nvinfo : EIATTR_FRAME_SIZE
	.align		4
.L_1:
        /*000c*/ 	.byte	0x04, 0x11
        /*000e*/ 	.short	(.L_3 - .L_2)
	.align		4
.L_2:
        /*0010*/ 	.word	index@(_Z14_auto_kernel_2PA5_iS0_i)
        /*0014*/ 	.word	0x00000000


	//----- nvinfo : EIATTR_REGCOUNT
	.align		4
.L_3:
        /*0018*/ 	.byte	0x04, 0x2f
        /*001a*/ 	.short	(.L_5 - .L_4)
	.align		4
.L_4:
        /*001c*/ 	.word	index@(_Z14_auto_kernel_1PA5_ii)
        /*0020*/ 	.word	0x0000000a


	//----- nvinfo : EIATTR_FRAME_SIZE
	.align		4
.L_5:
        /*0024*/ 	.byte	0x04, 0x11
        /*0026*/ 	.short	(.L_7 - .L_6)
	.align		4
.L_6:
        /*0028*/ 	.word	index@(_Z14_auto_kernel_1PA5_ii)
        /*002c*/ 	.word	0x00000000


	//----- nvinfo : EIATTR_REGCOUNT
	.align		4
.L_7:
        /*0030*/ 	.byte	0x04, 0x2f
        /*0032*/ 	.short	(.L_9 - .L_8)
	.align		4
.L_8:
        /*0034*/ 	.word	index@(_Z14_auto_kernel_0PA5_i)
        /*0038*/ 	.word	0x0000000a


	//----- nvinfo : EIATTR_FRAME_SIZE
	.align		4
.L_9:
        /*003c*/ 	.byte	0x04, 0x11
        /*003e*/ 	.short	(.L_11 - .L_10)
	.align		4
.L_10:
        /*0040*/ 	.word	index@(_Z14_auto_kernel_0PA5_i)
        /*0044*/ 	.word	0x00000000


	//----- nvinfo : EIATTR_MIN_STACK_SIZE
	.align		4
.L_11:
        /*0048*/ 	.byte	0x04, 0x12
        /*004a*/ 	.short	(.L_13 - .L_12)
	.align		4
.L_12:
        /*004c*/ 	.word	index@(_Z14_auto_kernel_0PA5_i)
        /*0050*/ 	.word	0x00000000


	//----- nvinfo : EIATTR_MIN_STACK_SIZE
	.align		4
.L_13:
        /*0054*/ 	.byte	0x04, 0x12
        /*0056*/ 	.short	(.L_15 - .L_14)
	.align		4
.L_14:
        /*0058*/ 	.word	index@(_Z14_auto_kernel_1PA5_ii)
        /*005c*/ 	.word	0x00000000


	//----- nvinfo : EIATTR_MIN_STACK_SIZE
	.align		4
.L_15:
        /*0060*/ 	.byte	0x04, 0x12
        /*0062*/ 	.short	(.L_17 - .L_16)
	.align		4
.L_16:
        /*0064*/ 	.word	index@(_Z14_auto_kernel_2PA5_iS0_i)
        /*0068*/ 	.word	0x00000000
.L_17:


//--------------------- .nv.compat                --------------------------
	.section	.nv.compat,"",@"SHT_CUDA_COMPAT_INFO"
	.align	4
        /*0000*/ 	.byte	0x02, 0x09, 0x00, 0x00, 0x02, 0x02, 0x01, 0x00, 0x02, 0x05, 0x05, 0x00, 0x03, 0x07, 0x01, 0x01
        /*0010*/ 	.byte	0x02, 0x03, 0x00, 0x00, 0x02, 0x06, 0x01, 0x00, 0x04, 0x0b, 0x08, 0x00, 0x09, 0x00, 0x00, 0x00
        /*0020*/ 	.byte	0x00, 0x00, 0x00, 0x00


//--------------------- .nv.info._Z14_auto_kernel_0PA5_i --------------------------
	.section	.nv.info._Z14_auto_kernel_0PA5_i,"",@"SHT_CUDA_INFO"
	.sectionflags	@""
	.align	4


	//----- nvinfo : EIATTR_CUDA_API_VERSION
	.align		4
        /*0000*/ 	.byte	0x04, 0x37
        /*0002*/ 	.short	(.L_19 - .L_18)
.L_18:
        /*0004*/ 	.word	0x00000082


	//----- nvinfo : EIATTR_KPARAM_INFO
	.align		4
.L_19:
        /*0008*/ 	.byte	0x04, 0x17
        /*000a*/ 	.short	(.L_21 - .L_20)
.L_20:
        /*000c*/ 	.word	0x00000000
        /*0010*/ 	.short	0x0000
        /*0012*/ 	.short	0x0000
        /*0014*/ 	.byte	0x00, 0xf5, 0x21, 0x00


	//----- nvinfo : EIATTR_SPARSE_MMA_MASK
	.align		4
.L_21:
        /*0018*/ 	.byte	0x03, 0x50
        /*001a*/ 	.short	0x0000


	//----- nvinfo : EIATTR_MAXREG_COUNT
	.align		4
        /*001c*/ 	.byte	0x03, 0x1b
        /*001e*/ 	.short	0x00ff


	//----- nvinfo : EIATTR_MERCURY_ISA_VERSION
	.align		4
        /*0020*/ 	.byte	0x03, 0x5f
        /*0022*/ 	.short	0x0101


	//----- nvinfo : EIATTR_VRC_CTA_INIT_COUNT
	.align		4
        /*0024*/ 	.byte	0x02, 0x4a
	.zero		1
	.zero		1


	//----- nvinfo : EIATTR_EXIT_INSTR_OFFSETS
	.align		4
        /*0028*/ 	.byte	0x04, 0x1c
        /*002a*/ 	.short	(.L_23 - .L_22)


	//   ....[0]....
.L_22:
        /*002c*/ 	.word	0x00000070


	//   ....[1]....
        /*0030*/ 	.word	0x000000e0


	//----- nvinfo : EIATTR_CBANK_PARAM_SIZE
	.align		4
.L_23:
        /*0034*/ 	.byte	0x03, 0x19
        /*0036*/ 	.short	0x0008


	//----- nvinfo : EIATTR_PARAM_CBANK
	.align		4
        /*0038*/ 	.byte	0x04, 0x0a
        /*003a*/ 	.short	(.L_25 - .L_24)
	.align		4
.L_24:
        /*003c*/ 	.word	index@(.nv.constant0._Z14_auto_kernel_0PA5_i)
        /*0040*/ 	.short	0x0380
        /*0042*/ 	.short	0x0008


	//----- nvinfo : EIATTR_SW_WAR
	.align		4
.L_25:
        /*0044*/ 	.byte	0x04, 0x36
        /*0046*/ 	.short	(.L_27 - .L_26)
.L_26:
        /*0048*/ 	.word	0x00000008
.L_27:


//--------------------- .nv.info._Z14_auto_kernel_1PA5_ii --------------------------
	.section	.nv.info._Z14_auto_kernel_1PA5_ii,"",@"SHT_CUDA_INFO"
	.sectionflags	@""
	.align	4


	//----- nvinfo : EIATTR_CUDA_API_VERSION
	.align		4
        /*0000*/ 	.byte	0x04, 0x37
        /*0002*/ 	.short	(.L_29 - .L_28)
.L_28:
        /*0004*/ 	.word	0x00000082


	//----- nvinfo : EIATTR_KPARAM_INFO
	.align		4
.L_29:
        /*0008*/ 	.byte	0x04, 0x17
        /*000a*/ 	.short	(.L_31 - .L_30)
.L_30:
        /*000c*/ 	.word	0x00000000
        /*0010*/ 	.short	0x0001
        /*0012*/ 	.short	0x0008
        /*0014*/ 	.byte	0x00, 0xf0, 0x11, 0x00


	//----- nvinfo : EIATTR_KPARAM_INFO
	.align		4
.L_31:
        /*0018*/ 	.byte	0x04, 0x17
        /*001a*/ 	.short	(.L_33 - .L_32)
.L_32:
        /*001c*/ 	.word	0x00000000
        /*0020*/ 	.short	0x0000
        /*0022*/ 	.short	0x0000
        /*0024*/ 	.byte	0x00, 0xf5, 0x21, 0x00


	//----- nvinfo : EIATTR_SPARSE_MMA_MASK
	.align		4
.L_33:
        /*0028*/ 	.byte	0x03, 0x50
        /*002a*/ 	.short	0x0000


	//----- nvinfo : EIATTR_MAXREG_COUNT
	.align		4
        /*002c*/ 	.byte	0x03, 0x1b
        /*002e*/ 	.short	0x00ff


	//----- nvinfo : EIATTR_MERCURY_ISA_VERSION
	.align		4
        /*0030*/ 	.byte	0x03, 0x5f
        /*0032*/ 	.short	0x0101


	//----- nvinfo : EIATTR_VRC_CTA_INIT_COUNT
	.align		4
        /*0034*/ 	.byte	0x02, 0x4a
	.zero		1
	.zero		1


	//----- nvinfo : EIATTR_EXIT_INSTR_OFFSETS
	.align		4
        /*0038*/ 	.byte	0x04, 0x1c
        /*003a*/ 	.short	(.L_35 - .L_34)


	//   ....[0]....
.L_34:
        /*003c*/ 	.word	0x00000070


	//   ....[1]....
        /*0040*/ 	.word	0x000000e0


	//----- nvinfo : EIATTR_CBANK_PARAM_SIZE
	.align		4
.L_35:
        /*0044*/ 	.byte	0x03, 0x19
        /*0046*/ 	.short	0x000c


	//----- nvinfo : EIATTR_PARAM_CBANK
	.align		4
        /*0048*/ 	.byte	0x04, 0x0a
        /*004a*/ 	.short	(.L_37 - .L_36)
	.align		4
.L_36:
        /*004c*/ 	.word	index@(.nv.constant0._Z14_auto_kernel_1PA5_ii)
        /*0050*/ 	.short	0x0380
        /*0052*/ 	.short	0x000c


	//----- nvinfo : EIATTR_SW_WAR
	.align		4
.L_37:
        /*0054*/ 	.byte	0x04, 0x36
        /*0056*/ 	.short	(.L_39 - .L_38)
.L_38:
        /*0058*/ 	.word	0x00000008
.L_39:


//--------------------- .nv.info._Z14_auto_kernel_2PA5_iS0_i --------------------------
	.section	.nv.info._Z14_auto_kernel_2PA5_iS0_i,"",@"SHT_CUDA_INFO"
	.sectionflags	@""
	.align	4


	//----- nvinfo : EIATTR_CUDA_API_VERSION
	.align		4
        /*0000*/ 	.byte	0x04, 0x37
        /*0002*/ 	.short	(.L_41 - .L_40)
.L_40:
        /*0004*/ 	.word	0x00000082


	//----- nvinfo : EIATTR_KPARAM_INFO
	.align		4
.L_41:
        /*0008*/ 	.byte	0x04, 0x17
        /*000a*/ 	.short	(.L_43 - .L_42)
.L_42:
        /*000c*/ 	.word	0x00000000
        /*0010*/ 	.short	0x0002
        /*0012*/ 	.short	0x0010
        /*0014*/ 	.byte	0x00, 0xf0, 0x11, 0x00


	//----- nvinfo : EIATTR_KPARAM_INFO
	.align		4
.L_43:
        /*0018*/ 	.byte	0x04, 0x17
        /*001a*/ 	.short	(.L_45 - .L_44)
.L_44:
        /*001c*/ 	.word	0x00000000
        /*0020*/ 	.short	0x0001
        /*0022*/ 	.short	0x0008
        /*0024*/ 	.byte	0x00, 0xf5, 0x21, 0x00


	//----- nvinfo : EIATTR_KPARAM_INFO
	.align		4
.L_45:
        /*0028*/ 	.byte	0x04, 0x17
        /*002a*/ 	.short	(.L_47 - .L_46)
.L_46:
        /*002c*/ 	.word	0x00000000
        /*0030*/ 	.short	0x0000
        /*0032*/ 	.short	0x0000
        /*0034*/ 	.byte	0x00, 0xf5, 0x21, 0x00


	//----- nvinfo : EIATTR_SPARSE_MMA_MASK
	.align		4
.L_47:
        /*0038*/ 	.byte	0x03, 0x50
        /*003a*/ 	.short	0x0000


	//----- nvinfo : EIATTR_MAXREG_COUNT
	.align		4
        /*003c*/ 	.byte	0x03, 0x1b
        /*003e*/ 	.short	0x00ff


	//----- nvinfo : EIATTR_MERCURY_ISA_VERSION
	.align		4
        /*0040*/ 	.byte	0x03, 0x5f
        /*0042*/ 	.short	0x0101


	//----- nvinfo : EIATTR_VRC_CTA_INIT_COUNT
	.align		4
        /*0044*/ 	.byte	0x02, 0x4a
	.zero		1
	.zero		1


	//----- nvinfo : EIATTR_EXIT_INSTR_OFFSETS
	.align		4
        /*0048*/ 	.byte	0x04, 0x1c
        /*004a*/ 	.short	(.L_49 - .L_48)


	//   ....[0]....
.L_48:
        /*004c*/ 	.word	0x000000b0


	//   ....[1]....
        /*0050*/ 	.word	0x000000e0


	//   ....[2]....
        /*0054*/ 	.word	0x000001a0


	//----- nvinfo : EIATTR_CBANK_PARAM_SIZE
	.align		4
.L_49:
        /*0058*/ 	.byte	0x03, 0x19
        /*005a*/ 	.short	0x0014


	//----- nvinfo : EIATTR_PARAM_CBANK
	.align		4
        /*005c*/ 	.byte	0x04, 0x0a
        /*005e*/ 	.short	(.L_51 - .L_50)
	.align		4
.L_50:
        /*0060*/ 	.word	index@(.nv.constant0._Z14_auto_kernel_2PA5_iS0_i)
        /*0064*/ 	.short	0x0380
        /*0066*/ 	.short	0x0014


	//----- nvinfo : EIATTR_SW_WAR
	.align		4
.L_51:
        /*0068*/ 	.byte	0x04, 0x36
        /*006a*/ 	.short	(.L_53 - .L_52)
.L_52:
        /*006c*/ 	.word	0x00000008
.L_53:


//--------------------- .nv.callgraph             --------------------------
	.section	.nv.callgraph,"",@"SHT_CUDA_CALLGRAPH"
	.align	4
	.sectionentsize	8
	.align		4
        /*0000*/ 	.word	0x00000000
	.align		4
        /*0004*/ 	.word	0xffffffff
	.align		4
        /*0008*/ 	.word	0x00000000
	.align		4
        /*000c*/ 	.word	0xfffffffe
	.align		4
        /*0010*/ 	.word	0x00000000
	.align		4
        /*0014*/ 	.word	0xfffffffd
	.align		4
        /*0018*/ 	.word	0x00000000
	.align		4
        /*001c*/ 	.word	0xfffffffc


//--------------------- .text._Z14_auto_kernel_0PA5_i --------------------------
	.section	.text._Z14_auto_kernel_0PA5_i,"ax",@progbits
	.align	128
        .global         _Z14_auto_kernel_0PA5_i
        .type           _Z14_auto_kernel_0PA5_i,@function
        .size           _Z14_auto_kernel_0PA5_i,(.L_x_3 - _Z14_auto_kernel_0PA5_i)
        .other          _Z14_auto_kernel_0PA5_i,@"STO_CUDA_ENTRY STV_DEFAULT"
_Z14_auto_kernel_0PA5_i:
.text._Z14_auto_kernel_0PA5_i:
[----:B------:R-:W-:Y:S01]  /*0000*/  LDC R1, c[0x0][0x37c] ;  /* 0x0000df00ff017b82 */ /* 0x000fe20000000800 */
[----:B------:R-:W0:Y:S07]  /*0010*/  S2R R0, SR_TID.X ;  /* 0x0000000000007919 */ /* 0x000e2e0000002100 */
[----:B------:R-:W0:Y:S08]  /*0020*/  S2UR UR4, SR_CTAID.X ;  /* 0x00000000000479c3 */ /* 0x000e300000002500 */
[----:B------:R-:W0:Y:S02]  /*0030*/  LDC R5, c[0x0][0x360] ;  /* 0x0000d800ff057b82 */ /* 0x000e240000000800 */
[----:B0-----:R-:W-:-:S05]  /*0040*/  IMAD R5, R5, UR4, R0 ;  /* 0x0000000405057c24 */ /* 0x001fca000f8e0200 */
[----:B------:R-:W-:-:S04]  /*0050*/  ISETP.GT.AND P0, PT, R5, 0x5, PT ;  /* 0x000000050500780c */ /* 0x000fc80003f04270 */
[----:B------:R-:W-:-:S13]  /*0060*/  ISETP.EQ.OR P0, PT, R5, RZ, P0 ;  /* 0x000000ff0500720c */ /* 0x000fda0000702670 */
[----:B------:R-:W-:Y:S05]  /*0070*/  @P0 EXIT ;  /* 0x000000000000094d */ /* 0x000fea0003800000 */
[----:B------:R-:W0:Y:S01]  /*0080*/  LDC.64 R2, c[0x0][0x380] ;  /* 0x0000e000ff027b82 */ /* 0x000e220000000a00 */
[----:B------:R-:W1:Y:S01]  /*0090*/  LDCU.64 UR4, c[0x0][0x358] ;  /* 0x00006b00ff0477ac */ /* 0x000e620008000a00 */
[----:B------:R-:W-:Y:S02]  /*00a0*/  HFMA2 R7, -RZ, RZ, 0, 5.9604644775390625e-08 ;  /* 0x00000001ff077431 */ /* 0x000fe400000001ff */
[----:B0-----:R-:W-:-:S04]  /*00b0*/  IMAD.WIDE R2, R5, 0x14, R2 ;  /* 0x0000001405027825 */ /* 0x001fc800078e0202 */
[----:B------:R-:W-:-:S05]  /*00c0*/  IMAD.WIDE R2, R5, 0x4, R2 ;  /* 0x0000000405027825 */ /* 0x000fca00078e0202 */
[----:B-1----:R-:W-:Y:S01]  /*00d0*/  STG.E desc[UR4][R2.64+-0x18], R7 ;  /* 0xffffe80702007986 */ /* 0x002fe2000c101904 */
[----:B------:R-:W-:Y:S05]  /*00e0*/  EXIT ;  /* 0x000000000000794d */ /* 0x000fea0003800000 */
.L_x_0:
[----:B------:R-:W-:-:S00]  /*00f0*/  BRA `(.L_x_0) ;  /* 0xfffffffc00fc7947 */ /* 0x000fc0000383ffff */
[----:B------:R-:W-:-:S00]  /*0100*/  NOP ;  /* 0x0000000000007918 */ /* 0x000fc00000000000 */
[----:B------:R-:W-:-:S00]  /*0110*/  NOP ;  /* 0x0000000000007918 */ /* 0x000fc00000000000 */
[----:B------:R-:W-:-:S00]  /*0120*/  NOP ;  /* 0x0000000000007918 */ /* 0x000fc00000000000 */
[----:B------:R-:W-:-:S00]  /*0130*/  NOP ;  /* 0x0000000000007918 */ /* 0x000fc00000000000 */
[----:B------:R-:W-:-:S00]  /*0140*/  NOP ;  /* 0x0000000000007918 */ /* 0x000fc00000000000 */
[----:B------:R-:W-:-:S00]  /*0150*/  NOP ;  /* 0x0000000000007918 */ /* 0x000fc00000000000 */
[----:B------:R-:W-:-:S00]  /*0160*/  NOP ;  /* 0x0000000000007918 */ /* 0x000fc00000000000 */
[----:B------:R-:W-:-:S00]  /*0170*/  NOP ;  /* 0x0000000000007918 */ /* 0x000fc00000000000 */
.L_x_3:


//--------------------- .text._Z14_auto_kernel_1PA5_ii --------------------------
	.section	.text._Z14_auto_kernel_1PA5_ii,"ax",@progbits
	.align	128
        .global         _Z14_auto_kernel_1PA5_ii
        .type           _Z14_auto_kernel_1PA5_ii,@function
        .size           _Z14_auto_kernel_1PA5_ii,(.L_x_4 - _Z14_auto_kernel_1PA5_ii)
        .other          _Z14_auto_kernel_1PA5_ii,@"STO_CUDA_ENTRY STV_DEFAULT"
_Z14_auto_kernel_1PA5_ii:
.text._Z14_auto_kernel_1PA5_ii:
        /* <DEDUP_REMOVED lines=8> */
[----:B------:R-:W0:Y:S01]  /*0080*/  LDC R5, c[0x0][0x388] ;  /* 0x0000e200ff057b82 */ /* 0x000e220000000800 */
[----:B------:R-:W1:Y:S01]  /*0090*/  LDCU.64 UR4, c[0x0][0x358] ;  /* 0x00006b00ff0477ac */ /* 0x000e620008000a00 */
[----:B------:R-:W-:-:S06]  /*00a0*/  HFMA2 R7, -RZ, RZ, 0, 5.9604644775390625e-08 ;  /* 0x00000001ff077431 */ /* 0x000fcc00000001ff */
[----:B------:R-:W0:Y:S02]  /*00b0*/  LDC.64 R2, c[0x0][0x380] ;  /* 0x0000e000ff027b82 */ /* 0x000e240000000a00 */
[----:B0-----:R-:W-:-:S05]  /*00c0*/  IMAD.WIDE R2, R5, 0x14, R2 ;  /* 0x0000001405027825 */ /* 0x001fca00078e0202 */
[----:B-1----:R-:W-:Y:S01]  /*00d0*/  STG.E desc[UR4][R2.64], R7 ;  /* 0x0000000702007986 */ /* 0x002fe2000c101904 */
[----:B------:R-:W-:Y:S05]  /*00e0*/  EXIT ;  /* 0x000000000000794d */ /* 0x000fea0003800000 */
.L_x_1:
        /* <DEDUP_REMOVED lines=9> */
.L_x_4:


//--------------------- .text._Z14_auto_kernel_2PA5_iS0_i --------------------------
	.section	.text._Z14_auto_kernel_2PA5_iS0_i,"ax",@progbits
	.align	128
        .global         _Z14_auto_kernel_2PA5_iS0_i
        .type           _Z14_auto_kernel_2PA5_iS0_i,@function
        .size           _Z14_auto_kernel_2PA5_iS0_i,(.L_x_5 - _Z14_auto_kernel_2PA5_iS0_i)
        .other          _Z14_auto_kernel_2PA5_iS0_i,@"STO_CUDA_ENTRY STV_DEFAULT"
_Z14_auto_kernel_2PA5_iS0_i:
.text._Z14_auto_kernel_2PA5_iS0_i:
[----:B------:R-:W-:Y:S01]  /*0000*/  LDC R1, c[0x0][0x37c] ;  /* 0x0000df00ff017b82 */ /* 0x000fe20000000800 */
[----:B------:R-:W0:Y:S07]  /*0010*/  S2R R5, SR_TID.Y ;  /* 0x0000000000057919 */ /* 0x000e2e0000002200 */
[----:B------:R-:W1:Y:S01]  /*0020*/  LDC R0, c[0x0][0x360] ;  /* 0x0000d800ff007b82 */ /* 0x000e620000000800 */
[----:B------:R-:W1:Y:S07]  /*0030*/  S2R R3, SR_TID.X ;  /* 0x0000000000037919 */ /* 0x000e6e0000002100 */
[----:B------:R-:W0:Y:S08]  /*0040*/  S2UR UR5, SR_CTAID.Y ;  /* 0x00000000000579c3 */ /* 0x000e300000002600 */
[----:B------:R-:W0:Y:S08]  /*0050*/  LDC R4, c[0x0][0x364] ;  /* 0x0000d900ff047b82 */ /* 0x000e300000000800 */
[----:B------:R-:W1:Y:S01]  /*0060*/  S2UR UR4, SR_CTAID.X ;  /* 0x00000000000479c3 */ /* 0x000e620000002500 */
[----:B0-----:R-:W-:-:S05]  /*0070*/  IMAD R4, R4, UR5, R5 ;  /* 0x0000000504047c24 */ /* 0x001fca000f8e0205 */
[----:B------:R-:W-:Y:S01]  /*0080*/  ISETP.NE.AND P0, PT, R4, RZ, PT ;  /* 0x000000ff0400720c */ /* 0x000fe20003f05270 */
[----:B-1----:R-:W-:-:S05]  /*0090*/  IMAD R0, R0, UR4, R3 ;  /* 0x0000000400007c24 */ /* 0x002fca000f8e0203 */
[----:B------:R-:W-:-:S13]  /*00a0*/  ISETP.EQ.OR P0, PT, R0, RZ, !P0 ;  /* 0x000000ff0000720c */ /* 0x000fda0004702670 */
[----:B------:R-:W-:Y:S05]  /*00b0*/  @P0 EXIT ;  /* 0x000000000000094d */ /* 0x000fea0003800000 */
[----:B------:R-:W-:-:S04]  /*00c0*/  ISETP.GT.U32.AND P0, PT, R4, 0x5, PT ;  /* 0x000000050400780c */ /* 0x000fc80003f04070 */
[----:B------:R-:W-:-:S13]  /*00d0*/  ISETP.GT.OR P0, PT, R0, 0x5, P0 ;  /* 0x000000050000780c */ /* 0x000fda0000704670 */
[----:B------:R-:W-:Y:S05]  /*00e0*/  @P0 EXIT ;  /* 0x000000000000094d */ /* 0x000fea0003800000 */
[----:B------:R-:W0:Y:S01]  /*00f0*/  LDC R9, c[0x0][0x390] ;  /* 0x0000e400ff097b82 */ /* 0x000e220000000800 */
[----:B------:R-:W1:Y:S01]  /*0100*/  LDCU.64 UR4, c[0x0][0x358] ;  /* 0x00006b00ff0477ac */ /* 0x000e620008000a00 */
[----:B------:R-:W-:-:S06]  /*0110*/  IADD3 R7, PT, PT, R4, -0x1, RZ ;  /* 0xffffffff04077810 */ /* 0x000fcc0007ffe0ff */
[----:B------:R-:W0:Y:S08]  /*0120*/  LDC.64 R2, c[0x0][0x380] ;  /* 0x0000e000ff027b82 */ /* 0x000e300000000a00 */
[----:B------:R-:W2:Y:S01]  /*0130*/  LDC.64 R4, c[0x0][0x388] ;  /* 0x0000e200ff047b82 */ /* 0x000ea20000000a00 */
[----:B0-----:R-:W-:-:S04]  /*0140*/  IMAD.WIDE R2, R9, 0x14, R2 ;  /* 0x0000001409027825 */ /* 0x001fc800078e0202 */
[----:B------:R-:W-:-:S06]  /*0150*/  IMAD.WIDE.U32 R2, R7, 0x4, R2 ;  /* 0x0000000407027825 */ /* 0x000fcc00078e0002 */
[----:B-1----:R-:W3:Y:S01]  /*0160*/  LDG.E R3, desc[UR4][R2.64] ;  /* 0x0000000402037981 */ /* 0x002ee2000c1e1900 */
[----:B--2---:R-:W-:-:S04]  /*0170*/  IMAD.WIDE R4, R9, 0x14, R4 ;  /* 0x0000001409047825 */ /* 0x004fc800078e0204 */
[----:B------:R-:W-:-:S05]  /*0180*/  IMAD.WIDE.U32 R4, R7, 0x4, R4 ;  /* 0x0000000407047825 */ /* 0x000fca00078e0004 */
[----:B---3--:R-:W-:Y:S01]  /*0190*/  STG.E desc[UR4][R4.64], R3 ;  /* 0x0000000304007986 */ /* 0x008fe2000c101904 */
[----:B------:R-:W-:Y:S05]  /*01a0*/  EXIT ;  /* 0x000000000000794d */ /* 0x000fea0003800000 */
.L_x_2:
        /* <DEDUP_REMOVED lines=13> */
.L_x_5:


//--------------------- .nv.shared.reserved.0     --------------------------
	.section	.nv.shared.reserved.0,"aw",@nobits
	.weak		__nv_reservedSMEM_offset_0_alias
	.size		__nv_reservedSMEM_offset_0_alias, 0, 64
	.other		__nv_reservedSMEM_offset_0_alias,@"STO_CUDA_RESERVED_SHARED STV_DEFAULT"
__nv_reservedSMEM_offset_0_alias:
	.zero		0
	.zero		64


//--------------------- .nv.constant0._Z14_auto_kernel_0PA5_i --------------------------
	.section	.nv.constant0._Z14_auto_kernel_0PA5_i,"a",@progbits
	.sectionflags	@""
	.align	4
.nv.constant0._Z14_auto_kernel_0PA5_i:
	.zero		904


//--------------------- .nv.constant0._Z14_auto_kernel_1PA5_ii --------------------------
	.section	.nv.constant0._Z14_auto_kernel_1PA5_ii,"a",@progbits
	.sectionflags	@""
	.align	4
.nv.constant0._Z14_auto_kernel_1PA5_ii:
	.zero		908


//--------------------- .nv.constant0._Z14_auto_kernel_2PA5_iS0_i --------------------------
	.section	.nv.constant0._Z14_auto_kernel_2PA5_iS0_i,"a",@progbits
	.sectionflags	@""
	.align	4
.nv.constant0._Z14_auto_kernel_2PA5_iS0_i:
	.zero		916


//--------------------- SYMBOLS --------------------------

	.type		.nv.reservedSmem.offset0,@object
	.size		.nv.reservedSmem.offset0,0x4
